.version 3.0 
.target sm_20
.global .u32  gresult, srca, srcb;

.entry main {
   .reg .u32 a, b, d, e;

   ld.global.u32  a, [srca];
   ld.global.u32  b, [srcb];
   mad.lo.cc.u32  d, a, b, 7;
   madc.hi.u32    e, a, b, 7;
   st.global.u32 [gresult], e;
   
   exit;
}


// ===== COMPILED SASS (sm_100) =====

	.target	sm_100

	.elftype	@"ET_EXEC"


//--------------------- .note.nv.tkinfo           --------------------------
	.section	.note.nv.tkinfo,"",@"SHT_NOTE"
	.sectionflags	@"SHF_NOTE_NV_TKINFO"
	.tkinfo
        /*0018*/ 	.word	0x00000002
        /*0030*/ 	.string	""
        /*0030*/ 	.string	"ptxas"
        /*0030*/ 	.string	"Cuda compilation tools, release 13.0, V13.0.88"
        /*0030*/ 	.string	"Build cuda_13.0.r13.0/compiler.36424714_0"
        /*0030*/ 	.string	"-arch sm_100 "



//--------------------- .note.nv.cuinfo           --------------------------
	.section	.note.nv.cuinfo,"",@"SHT_NOTE"
	.sectionflags	@"SHF_NOTE_NV_CUINFO"
        /*0018*/ 	.short	0x0002
        /*001a*/ 	.short	0x0014
        /*001c*/ 	.short	0x0082
	.zero		2


//--------------------- .nv.info                  --------------------------
	.section	.nv.info,"",@"SHT_CUDA_INFO"
	.align	4


	//----- nvinfo : EIATTR_REGCOUNT
	.align		4
        /*0000*/ 	.byte	0x04, 0x2f
        /*0002*/ 	.short	(.L_4 - .L_3)
	.align		4
.L_3:
        /*0004*/ 	.word	index@(main)
        /*0008*/ 	.word	0x0000000c


	//----- nvinfo : EIATTR_FRAME_SIZE
	.align		4
.L_4:
        /*000c*/ 	.byte	0x04, 0x11
        /*000e*/ 	.short	(.L_6 - .L_5)
	.align		4
.L_5:
        /*0010*/ 	.word	index@(main)
        /*0014*/ 	.word	0x00000000


	//----- nvinfo : EIATTR_MIN_STACK_SIZE
	.align		4
.L_6:
        /*0018*/ 	.byte	0x04, 0x12
        /*001a*/ 	.short	(.L_8 - .L_7)
	.align		4
.L_7:
        /*001c*/ 	.word	index@(main)
        /*0020*/ 	.word	0x00000000
.L_8:


//--------------------- .nv.compat                --------------------------
	.section	.nv.compat,"",@"SHT_CUDA_COMPAT_INFO"
	.align	4
        /*0000*/ 	.byte	0x02, 0x09, 0x00, 0x00, 0x02, 0x02, 0x01, 0x00, 0x02, 0x05, 0x05, 0x00, 0x03, 0x07, 0x01, 0x01
        /*0010*/ 	.byte	0x02, 0x03, 0x00, 0x00, 0x02, 0x06, 0x01, 0x00, 0x04, 0x0b, 0x08, 0x00, 0x09, 0x00, 0x00, 0x00
        /*0020*/ 	.byte	0x00, 0x00, 0x00, 0x00


//--------------------- .nv.info.main             --------------------------
	.section	.nv.info.main,"",@"SHT_CUDA_INFO"
	.sectionflags	@""
	.align	4


	//----- nvinfo : EIATTR_CUDA_API_VERSION
	.align		4
        /*0000*/ 	.byte	0x04, 0x37
        /*0002*/ 	.short	(.L_10 - .L_9)
.L_9:
        /*0004*/ 	.word	0x00000082


	//----- nvinfo : EIATTR_SPARSE_MMA_MASK
	.align		4
.L_10:
        /*0008*/ 	.byte	0x03, 0x50
        /*000a*/ 	.short	0x0000


	//----- nvinfo : EIATTR_MAXREG_COUNT
	.align		4
        /*000c*/ 	.byte	0x03, 0x1b
        /*000e*/ 	.short	0x00ff


	//----- nvinfo : EIATTR_MERCURY_ISA_VERSION
	.align		4
        /*0010*/ 	.byte	0x03, 0x5f
        /*0012*/ 	.short	0x0101


	//----- nvinfo : EIATTR_VRC_CTA_INIT_COUNT
	.align		4
        /*0014*/ 	.byte	0x02, 0x4a
	.zero		1
	.zero		1


	//----- nvinfo : EIATTR_EXIT_INSTR_OFFSETS
	.align		4
        /*0018*/ 	.byte	0x04, 0x1c
        /*001a*/ 	.short	(.L_12 - .L_11)


	//   ....[0]....
.L_11:
        /*001c*/ 	.word	0x000000b0


	//----- nvinfo : EIATTR_SW_WAR
	.align		4
.L_12:
        /*0020*/ 	.byte	0x04, 0x36
        /*0022*/ 	.short	(.L_14 - .L_13)
.L_13:
        /*0024*/ 	.word	0x00000008
.L_14:


//--------------------- .nv.callgraph             --------------------------
	.section	.nv.callgraph,"",@"SHT_CUDA_CALLGRAPH"
	.align	4
	.sectionentsize	8
	.align		4
        /*0000*/ 	.word	0x00000000
	.align		4
        /*0004*/ 	.word	0xffffffff
	.align		4
        /*0008*/ 	.word	0x00000000
	.align		4
        /*000c*/ 	.word	0xfffffffe
	.align		4
        /*0010*/ 	.word	0x00000000
	.align		4
        /*0014*/ 	.word	0xfffffffd
	.align		4
        /*0018*/ 	.word	0x00000000
	.align		4
        /*001c*/ 	.word	0xfffffffc


//--------------------- .nv.constant4             --------------------------
	.section	.nv.constant4,"a",@progbits
	.align	8
	.align		8
.nv.constant4:
        /*0000*/ 	.dword	gresult
	.align		8
        /*0008*/ 	.dword	srca
	.align		8
        /*0010*/ 	.dword	srcb


//--------------------- .text.main                --------------------------
	.section	.text.main,"ax",@progbits
	.align	128
.text.main:
        .type           main,@function
        .size           main,(.L_x_1 - main)
        .other          main,@"STO_CUDA_ENTRY STV_DEFAULT"
main:
[----:B------:R-:W-:Y:S08]  /*0000*/  LDC R1, c[0x0][0x37c] ;  /* 0x0000df00ff017b82 */ /* 0x000ff00000000800 */
[----:B------:R-:W0:Y:S01]  /*0010*/  LDC.64 R2, c[0x4][0x8] ;  /* 0x01000200ff027b82 */ /* 0x000e220000000a00 */
[----:B------:R-:W0:Y:S07]  /*0020*/  LDCU.64 UR4, c[0x0][0x358] ;  /* 0x00006b00ff0477ac */ /* 0x000e2e0008000a00 */
[----:B------:R-:W1:Y:S01]  /*0030*/  LDC.64 R4, c[0x4][0x10] ;  /* 0x01000400ff047b82 */ /* 0x000e620000000a00 */
[----:B0-----:R-:W2:Y:S04]  /*0040*/  LDG.E R2, desc[UR4][R2.64] ;  /* 0x0000000402027981 */ /* 0x001ea8000c1e1900 */
[----:B-1----:R-:W2:Y:S03]  /*0050*/  LDG.E R5, desc[UR4][R4.64] ;  /* 0x0000000404057981 */ /* 0x002ea6000c1e1900 */
[----:B------:R-:W0:Y:S01]  /*0060*/  LDC.64 R6, c[0x4][RZ] ;  /* 0x01000000ff067b82 */ /* 0x000e220000000a00 */
[----:B------:R-:W-:Y:S01]  /*0070*/  UMOV UR6, 0x7 ;  /* 0x0000000700067882 */ /* 0x000fe20000000000 */
[----:B------:R-:W-:-:S02]  /*0080*/  UMOV UR7, 0x7 ;  /* 0x0000000700077882 */ /* 0x000fc40000000000 */
[----:B--2---:R-:W-:-:S05]  /*0090*/  IMAD.HI.U32 R9, R2, R5, UR6 ;  /* 0x0000000602097e27 */ /* 0x004fca000f8e0005 */
[----:B0-----:R-:W-:Y:S01]  /*00a0*/  STG.E desc[UR4][R6.64], R9 ;  /* 0x0000000906007986 */ /* 0x001fe2000c101904 */
[----:B------:R-:W-:Y:S05]  /*00b0*/  EXIT ;  /* 0x000000000000794d */ /* 0x000fea0003800000 */
.L_x_0:
[----:B------:R-:W-:-:S00]  /*00c0*/  BRA `(.L_x_0) ;  /* 0xfffffffc00fc7947 */ /* 0x000fc0000383ffff */
[----:B------:R-:W-:-:S00]  /*00d0*/  NOP ;  /* 0x0000000000007918 */ /* 0x000fc00000000000 */
        /* <DEDUP_REMOVED lines=10> */
.L_x_1:


//--------------------- .nv.shared.reserved.0     --------------------------
	.section	.nv.shared.reserved.0,"aw",@nobits
	.weak		__nv_reservedSMEM_offset_0_alias
	.size		__nv_reservedSMEM_offset_0_alias, 0, 64
	.other		__nv_reservedSMEM_offset_0_alias,@"STO_CUDA_RESERVED_SHARED STV_DEFAULT"
__nv_reservedSMEM_offset_0_alias:
	.zero		0
	.zero		64


//--------------------- .nv.global                --------------------------
	.section	.nv.global,"aw",@nobits
	.align	4
.nv.global:
	.type		srcb,@object
	.size		srcb,(gresult - srcb)
srcb:
	.zero		4
	.type		gresult,@object
	.size		gresult,(srca - gresult)
gresult:
	.zero		4
	.type		srca,@object
	.size		srca,(.L_1 - srca)
srca:
	.zero		4
.L_1:


//--------------------- .nv.constant0.main        --------------------------
	.section	.nv.constant0.main,"a",@progbits
	.sectionflags	@""
	.align	4
.nv.constant0.main:
	.zero		896


//--------------------- SYMBOLS --------------------------

	.type		.nv.reservedSmem.offset0,@object
	.size		.nv.reservedSmem.offset0,0x4
